//
// Generated by NVIDIA NVVM Compiler
//
// Compiler Build ID: CL-36424714
// Cuda compilation tools, release 13.0, V13.0.88
// Based on NVVM 20.0.0
//

.version 9.0
.target sm_100
.address_size 64

	// .globl	_Z6kernelPdS_

.visible .entry _Z6kernelPdS_(
	.param .u64 .ptr .align 1 _Z6kernelPdS__param_0,
	.param .u64 .ptr .align 1 _Z6kernelPdS__param_1
)
{
	.reg .pred 	%p<2>;
	.reg .b32 	%r<15>;
	.reg .b64 	%rd<12>;
	.reg .b64 	%fd<11>;

	ld.param.u64 	%rd1, [_Z6kernelPdS__param_0];
	ld.param.u64 	%rd2, [_Z6kernelPdS__param_1];
	mov.u32 	%r3, %ctaid.y;
	mov.u32 	%r4, %nctaid.z;
	mov.u32 	%r5, %ctaid.z;
	mad.lo.s32 	%r1, %r3, %r4, %r5;
	mov.u32 	%r6, %ctaid.x;
	mov.u32 	%r7, %ntid.x;
	mov.u32 	%r8, %tid.x;
	mad.lo.s32 	%r2, %r6, %r7, %r8;
	add.s32 	%r9, %r1, -1;
	add.s32 	%r10, %r2, -1;
	max.u32 	%r11, %r9, %r10;
	setp.gt.u32 	%p1, %r11, 9997;
	@%p1 bra 	$L__BB0_2;
	cvta.to.global.u64 	%rd3, %rd1;
	cvta.to.global.u64 	%rd4, %rd2;
	mad.lo.s32 	%r12, %r1, 10000, %r2;
	mul.wide.u32 	%rd5, %r12, 8;
	add.s64 	%rd6, %rd3, %rd5;
	ld.global.f64 	%fd1, [%rd6];
	ld.global.f64 	%fd2, [%rd6+80000];
	mul.f64 	%fd3, %fd2, 0d3FC0000000000000;
	fma.rn.f64 	%fd4, %fd1, 0d3FE0000000000000, %fd3;
	add.s32 	%r13, %r12, -10000;
	mul.wide.u32 	%rd7, %r13, 8;
	add.s64 	%rd8, %rd3, %rd7;
	ld.global.f64 	%fd5, [%rd8];
	fma.rn.f64 	%fd6, %fd5, 0d3FC0000000000000, %fd4;
	ld.global.f64 	%fd7, [%rd6+8];
	fma.rn.f64 	%fd8, %fd7, 0d3FC0000000000000, %fd6;
	add.s32 	%r14, %r12, -1;
	mul.wide.u32 	%rd9, %r14, 8;
	add.s64 	%rd10, %rd3, %rd9;
	ld.global.f64 	%fd9, [%rd10];
	fma.rn.f64 	%fd10, %fd9, 0d3FC0000000000000, %fd8;
	add.s64 	%rd11, %rd4, %rd5;
	st.global.f64 	[%rd11], %fd10;
$L__BB0_2:
	ret;

}


// ===== COMPILED SASS (sm_100) =====

	.target	sm_100

	.elftype	@"ET_EXEC"


//--------------------- .note.nv.tkinfo           --------------------------
	.section	.note.nv.tkinfo,"",@"SHT_NOTE"
	.sectionflags	@"SHF_NOTE_NV_TKINFO"
	.tkinfo
        /*0018*/ 	.word	0x00000002
        /*0030*/ 	.string	""
        /*0030*/ 	.string	"ptxas"
        /*0030*/ 	.string	"Cuda compilation tools, release 13.0, V13.0.88"
        /*0030*/ 	.string	"Build cuda_13.0.r13.0/compiler.36424714_0"
        /*0030*/ 	.string	"-arch sm_100 -m 64 "



//--------------------- .note.nv.cuinfo           --------------------------
	.section	.note.nv.cuinfo,"",@"SHT_NOTE"
	.sectionflags	@"SHF_NOTE_NV_CUINFO"
        /*0018*/ 	.short	0x0002
        /*001a*/ 	.short	0x0064
        /*001c*/ 	.short	0x0082
	.zero		2


//--------------------- .nv.info                  --------------------------
	.section	.nv.info,"",@"SHT_CUDA_INFO"
	.align	4


	//----- nvinfo : EIATTR_REGCOUNT
	.align		4
        /*0000*/ 	.byte	0x04, 0x2f
        /*0002*/ 	.short	(.L_1 - .L_0)
	.align		4
.L_0:
        /*0004*/ 	.word	index@(_Z6kernelPdS_)
        /*0008*/ 	.word	0x00000012


	//----- nvinfo : EIATTR_FRAME_SIZE
	.align		4
.L_1:
        /*000c*/ 	.byte	0x04, 0x11
        /*000e*/ 	.short	(.L_3 - .L_2)
	.align		4
.L_2:
        /*0010*/ 	.word	index@(_Z6kernelPdS_)
        /*0014*/ 	.word	0x00000000


	//----- nvinfo : EIATTR_MIN_STACK_SIZE
	.align		4
.L_3:
        /*0018*/ 	.byte	0x04, 0x12
        /*001a*/ 	.short	(.L_5 - .L_4)
	.align		4
.L_4:
        /*001c*/ 	.word	index@(_Z6kernelPdS_)
        /*0020*/ 	.word	0x00000000
.L_5:


//--------------------- .nv.compat                --------------------------
	.section	.nv.compat,"",@"SHT_CUDA_COMPAT_INFO"
	.align	4
        /*0000*/ 	.byte	0x02, 0x09, 0x00, 0x00, 0x02, 0x02, 0x01, 0x00, 0x02, 0x05, 0x05, 0x00, 0x03, 0x07, 0x01, 0x01
        /*0010*/ 	.byte	0x02, 0x03, 0x00, 0x00, 0x02, 0x06, 0x01, 0x00, 0x04, 0x0b, 0x08, 0x00, 0x01, 0x00, 0x00, 0x00
        /*0020*/ 	.byte	0x00, 0x00, 0x00, 0x00


//--------------------- .nv.info._Z6kernelPdS_    --------------------------
	.section	.nv.info._Z6kernelPdS_,"",@"SHT_CUDA_INFO"
	.sectionflags	@""
	.align	4


	//----- nvinfo : EIATTR_CUDA_API_VERSION
	.align		4
        /*0000*/ 	.byte	0x04, 0x37
        /*0002*/ 	.short	(.L_7 - .L_6)
.L_6:
        /*0004*/ 	.word	0x00000082


	//----- nvinfo : EIATTR_KPARAM_INFO
	.align		4
.L_7:
        /*0008*/ 	.byte	0x04, 0x17
        /*000a*/ 	.short	(.L_9 - .L_8)
.L_8:
        /*000c*/ 	.word	0x00000000
        /*0010*/ 	.short	0x0001
        /*0012*/ 	.short	0x0008
        /*0014*/ 	.byte	0x00, 0xf5, 0x21, 0x00


	//----- nvinfo : EIATTR_KPARAM_INFO
	.align		4
.L_9:
        /*0018*/ 	.byte	0x04, 0x17
        /*001a*/ 	.short	(.L_11 - .L_10)
.L_10:
        /*001c*/ 	.word	0x00000000
        /*0020*/ 	.short	0x0000
        /*0022*/ 	.short	0x0000
        /*0024*/ 	.byte	0x00, 0xf5, 0x21, 0x00


	//----- nvinfo : EIATTR_SPARSE_MMA_MASK
	.align		4
.L_11:
        /*0028*/ 	.byte	0x03, 0x50
        /*002a*/ 	.short	0x0000


	//----- nvinfo : EIATTR_MAXREG_COUNT
	.align		4
        /*002c*/ 	.byte	0x03, 0x1b
        /*002e*/ 	.short	0x00ff


	//----- nvinfo : EIATTR_MERCURY_ISA_VERSION
	.align		4
        /*0030*/ 	.byte	0x03, 0x5f
        /*0032*/ 	.short	0x0101


	//----- nvinfo : EIATTR_VRC_CTA_INIT_COUNT
	.align		4
        /*0034*/ 	.byte	0x02, 0x4a
	.zero		1
	.zero		1


	//----- nvinfo : EIATTR_EXIT_INSTR_OFFSETS
	.align		4
        /*0038*/ 	.byte	0x04, 0x1c
        /*003a*/ 	.short	(.L_13 - .L_12)


	//   ....[0]....
.L_12:
        /*003c*/ 	.word	0x000000c0


	//   ....[1]....
        /*0040*/ 	.word	0x00000220


	//----- nvinfo : EIATTR_CBANK_PARAM_SIZE
	.align		4
.L_13:
        /*0044*/ 	.byte	0x03, 0x19
        /*0046*/ 	.short	0x0010


	//----- nvinfo : EIATTR_PARAM_CBANK
	.align		4
        /*0048*/ 	.byte	0x04, 0x0a
        /*004a*/ 	.short	(.L_15 - .L_14)
	.align		4
.L_14:
        /*004c*/ 	.word	index@(.nv.constant0._Z6kernelPdS_)
        /*0050*/ 	.short	0x0380
        /*0052*/ 	.short	0x0010


	//----- nvinfo : EIATTR_SW_WAR
	.align		4
.L_15:
        /*0054*/ 	.byte	0x04, 0x36
        /*0056*/ 	.short	(.L_17 - .L_16)
.L_16:
        /*0058*/ 	.word	0x00000008
.L_17:


//--------------------- .nv.callgraph             --------------------------
	.section	.nv.callgraph,"",@"SHT_CUDA_CALLGRAPH"
	.align	4
	.sectionentsize	8
	.align		4
        /*0000*/ 	.word	0x00000000
	.align		4
        /*0004*/ 	.word	0xffffffff
	.align		4
        /*0008*/ 	.word	0x00000000
	.align		4
        /*000c*/ 	.word	0xfffffffe
	.align		4
        /*0010*/ 	.word	0x00000000
	.align		4
        /*0014*/ 	.word	0xfffffffd
	.align		4
        /*0018*/ 	.word	0x00000000
	.align		4
        /*001c*/ 	.word	0xfffffffc


//--------------------- .text._Z6kernelPdS_       --------------------------
	.section	.text._Z6kernelPdS_,"ax",@progbits
	.align	128
        .global         _Z6kernelPdS_
        .type           _Z6kernelPdS_,@function
        .size           _Z6kernelPdS_,(.L_x_1 - _Z6kernelPdS_)
        .other          _Z6kernelPdS_,@"STO_CUDA_ENTRY STV_DEFAULT"
_Z6kernelPdS_:
.text._Z6kernelPdS_:
[----:B------:R-:W-:Y:S01]  /*0000*/  LDC R1, c[0x0][0x37c] ;  /* 0x0000df00ff017b82 */ /* 0x000fe20000000800 */
[----:B------:R-:W0:Y:S07]  /*0010*/  S2R R2, SR_TID.X ;  /* 0x0000000000027919 */ /* 0x000e2e0000002100 */
[----:B------:R-:W1:Y:S01]  /*0020*/  LDC R0, c[0x0][0x378] ;  /* 0x0000de00ff007b82 */ /* 0x000e620000000800 */
[----:B------:R-:W1:Y:S07]  /*0030*/  S2R R5, SR_CTAID.Z ;  /* 0x0000000000057919 */ /* 0x000e6e0000002700 */
[----:B------:R-:W0:Y:S08]  /*0040*/  S2UR UR5, SR_CTAID.X ;  /* 0x00000000000579c3 */ /* 0x000e300000002500 */
[----:B------:R-:W0:Y:S08]  /*0050*/  LDC R3, c[0x0][0x360] ;  /* 0x0000d800ff037b82 */ /* 0x000e300000000800 */
[----:B------:R-:W1:Y:S01]  /*0060*/  S2UR UR4, SR_CTAID.Y ;  /* 0x00000000000479c3 */ /* 0x000e620000002600 */
[----:B0-----:R-:W-:-:S02]  /*0070*/  IMAD R3, R3, UR5, R2 ;  /* 0x0000000503037c24 */ /* 0x001fc4000f8e0202 */
[----:B-1----:R-:W-:-:S03]  /*0080*/  IMAD R0, R0, UR4, R5 ;  /* 0x0000000400007c24 */ /* 0x002fc6000f8e0205 */
[----:B------:R-:W-:-:S04]  /*0090*/  IADD3 R5, PT, PT, R3, -0x1, RZ ;  /* 0xffffffff03057810 */ /* 0x000fc80007ffe0ff */
[----:B------:R-:W-:-:S04]  /*00a0*/  VIADDMNMX.U32 R5, R0, 0xffffffff, R5, !PT ;  /* 0xffffffff00057846 */ /* 0x000fc80007800005 */
[----:B------:R-:W-:-:S13]  /*00b0*/  ISETP.GT.U32.AND P0, PT, R5, 0x270d, PT ;  /* 0x0000270d0500780c */ /* 0x000fda0003f04070 */
[----:B------:R-:W-:Y:S05]  /*00c0*/  @P0 EXIT ;  /* 0x000000000000094d */ /* 0x000fea0003800000 */
[----:B------:R-:W0:Y:S01]  /*00d0*/  LDC.64 R12, c[0x0][0x380] ;  /* 0x0000e000ff0c7b82 */ /* 0x000e220000000a00 */
[----:B------:R-:W1:Y:S01]  /*00e0*/  LDCU.64 UR4, c[0x0][0x358] ;  /* 0x00006b00ff0477ac */ /* 0x000e620008000a00 */
[----:B------:R-:W-:-:S05]  /*00f0*/  IMAD R0, R0, 0x2710, R3 ;  /* 0x0000271000007824 */ /* 0x000fca00078e0203 */
[C---:B------:R-:W-:Y:S01]  /*0100*/  IADD3 R9, PT, PT, R0.reuse, -0x2710, RZ ;  /* 0xffffd8f000097810 */ /* 0x040fe20007ffe0ff */
[----:B0-----:R-:W-:-:S05]  /*0110*/  IMAD.WIDE.U32 R2, R0, 0x8, R12 ;  /* 0x0000000800027825 */ /* 0x001fca00078e000c */
[----:B-1----:R-:W2:Y:S01]  /*0120*/  LDG.E.64 R6, desc[UR4][R2.64+0x13880] ;  /* 0x0138800402067981 */ /* 0x002ea2000c1e1b00 */
[----:B------:R-:W-:-:S03]  /*0130*/  IMAD.WIDE.U32 R8, R9, 0x8, R12 ;  /* 0x0000000809087825 */ /* 0x000fc600078e000c */
[----:B------:R-:W3:Y:S04]  /*0140*/  LDG.E.64 R4, desc[UR4][R2.64] ;  /* 0x0000000402047981 */ /* 0x000ee8000c1e1b00 */
[----:B------:R-:W4:Y:S01]  /*0150*/  LDG.E.64 R8, desc[UR4][R8.64] ;  /* 0x0000000408087981 */ /* 0x000f22000c1e1b00 */
[----:B------:R-:W-:-:S03]  /*0160*/  IADD3 R15, PT, PT, R0, -0x1, RZ ;  /* 0xffffffff000f7810 */ /* 0x000fc60007ffe0ff */
[----:B------:R-:W5:Y:S02]  /*0170*/  LDG.E.64 R10, desc[UR4][R2.64+0x8] ;  /* 0x00000804020a7981 */ /* 0x000f64000c1e1b00 */
[----:B------:R-:W-:-:S06]  /*0180*/  IMAD.WIDE.U32 R12, R15, 0x8, R12 ;  /* 0x000000080f0c7825 */ /* 0x000fcc00078e000c */
[----:B------:R-:W5:Y:S01]  /*0190*/  LDG.E.64 R12, desc[UR4][R12.64] ;  /* 0x000000040c0c7981 */ /* 0x000f62000c1e1b00 */
[----:B--2---:R-:W-:-:S08]  /*01a0*/  DMUL R6, R6, 0.125 ;  /* 0x3fc0000006067828 */ /* 0x004fd00000000000 */
[----:B---3--:R-:W-:Y:S02]  /*01b0*/  DFMA R4, R4, 0.5, R6 ;  /* 0x3fe000000404782b */ /* 0x008fe40000000006 */
[----:B------:R-:W0:Y:S06]  /*01c0*/  LDC.64 R6, c[0x0][0x388] ;  /* 0x0000e200ff067b82 */ /* 0x000e2c0000000a00 */
[----:B----4-:R-:W-:-:S08]  /*01d0*/  DFMA R4, R8, 0.125, R4 ;  /* 0x3fc000000804782b */ /* 0x010fd00000000004 */
[----:B-----5:R-:W-:-:S08]  /*01e0*/  DFMA R4, R10, 0.125, R4 ;  /* 0x3fc000000a04782b */ /* 0x020fd00000000004 */
[----:B------:R-:W-:Y:S01]  /*01f0*/  DFMA R4, R12, 0.125, R4 ;  /* 0x3fc000000c04782b */ /* 0x000fe20000000004 */
[----:B0-----:R-:W-:-:S06]  /*0200*/  IMAD.WIDE.U32 R6, R0, 0x8, R6 ;  /* 0x0000000800067825 */ /* 0x001fcc00078e0006 */
[----:B------:R-:W-:Y:S01]  /*0210*/  STG.E.64 desc[UR4][R6.64], R4 ;  /* 0x0000000406007986 */ /* 0x000fe2000c101b04 */
[----:B------:R-:W-:Y:S05]  /*0220*/  EXIT ;  /* 0x000000000000794d */ /* 0x000fea0003800000 */
.L_x_0:
[----:B------:R-:W-:-:S00]  /*0230*/  BRA `(.L_x_0) ;  /* 0xfffffffc00fc7947 */ /* 0x000fc0000383ffff */
[----:B------:R-:W-:-:S00]  /*0240*/  NOP ;  /* 0x0000000000007918 */ /* 0x000fc00000000000 */
        /* <DEDUP_REMOVED lines=11> */
.L_x_1:


//--------------------- .nv.shared.reserved.0     --------------------------
	.section	.nv.shared.reserved.0,"aw",@nobits
	.weak		__nv_reservedSMEM_offset_0_alias
	.size		__nv_reservedSMEM_offset_0_alias, 0, 64
	.other		__nv_reservedSMEM_offset_0_alias,@"STO_CUDA_RESERVED_SHARED STV_DEFAULT"
__nv_reservedSMEM_offset_0_alias:
	.zero		0
	.zero		64


//--------------------- .nv.constant0._Z6kernelPdS_ --------------------------
	.section	.nv.constant0._Z6kernelPdS_,"a",@progbits
	.sectionflags	@""
	.align	4
.nv.constant0._Z6kernelPdS_:
	.zero		912


//--------------------- SYMBOLS --------------------------

	.type		.nv.reservedSmem.offset0,@object
	.size		.nv.reservedSmem.offset0,0x4
